	.headerflags	@"EF_CUDA_TEXMODE_UNIFIED EF_CUDA_64BIT_ADDRESS EF_CUDA_ACCELERATORS EF_CUDA_SM90 EF_CUDA_VIRTUAL_SM(EF_CUDA_SM90)"
	.elftype	@"ET_EXEC"


//--------------------- .nv.info                  --------------------------
	.section	.nv.info,"",@"SHT_CUDA_INFO"
	.align	4


	//----- nvinfo : EIATTR_REGCOUNT
	.align		4
        /*0000*/ 	.byte	0x04, 0x2f
        /*0002*/ 	.short	(.L_1 - .L_0)
	.align		4
.L_0:
        /*0004*/ 	.word	index@(triton_poi_fused_add_addmm_mul_77)
        /*0008*/ 	.word	0x00000016


	//----- nvinfo : EIATTR_MIN_STACK_SIZE
	.align		4
.L_1:
        /*000c*/ 	.byte	0x04, 0x12
        /*000e*/ 	.short	(.L_3 - .L_2)
	.align		4
.L_2:
        /*0010*/ 	.word	index@(triton_poi_fused_add_addmm_mul_77)
        /*0014*/ 	.word	0x00000000


	//----- nvinfo : EIATTR_FRAME_SIZE
	.align		4
.L_3:
        /*0018*/ 	.byte	0x04, 0x11
        /*001a*/ 	.short	(.L_5 - .L_4)
	.align		4
.L_4:
        /*001c*/ 	.word	index@(triton_poi_fused_add_addmm_mul_77)
        /*0020*/ 	.word	0x00000000


	//----- nvinfo : EIATTR_MIN_STACK_SIZE
	.align		4
.L_5:
        /*0024*/ 	.byte	0x04, 0x12
        /*0026*/ 	.short	(.L_7 - .L_6)
	.align		4
.L_6:
        /*0028*/ 	.word	index@(triton_poi_fused_add_addmm_mul_77)
        /*002c*/ 	.word	0x00000000
.L_7:


//--------------------- .nv.info.triton_poi_fused_add_addmm_mul_77 --------------------------
	.section	.nv.info.triton_poi_fused_add_addmm_mul_77,"",@"SHT_CUDA_INFO"
	.sectionflags	@""
	.align	4


	//----- nvinfo : EIATTR_CUDA_API_VERSION
	.align		4
        /*0000*/ 	.byte	0x04, 0x37
        /*0002*/ 	.short	(.L_9 - .L_8)
.L_8:
        /*0004*/ 	.word	0x0000007c


	//----- nvinfo : EIATTR_KPARAM_INFO
	.align		4
.L_9:
        /*0008*/ 	.byte	0x04, 0x17
        /*000a*/ 	.short	(.L_11 - .L_10)
.L_10:
        /*000c*/ 	.word	0x00000000
        /*0010*/ 	.short	0x0004
        /*0012*/ 	.short	0x0020
        /*0014*/ 	.byte	0x00, 0xf0, 0x11, 0x00


	//----- nvinfo : EIATTR_KPARAM_INFO
	.align		4
.L_11:
        /*0018*/ 	.byte	0x04, 0x17
        /*001a*/ 	.short	(.L_13 - .L_12)
.L_12:
        /*001c*/ 	.word	0x00000000
        /*0020*/ 	.short	0x0003
        /*0022*/ 	.short	0x0018
        /*0024*/ 	.byte	0x00, 0xf4, 0x21, 0x00


	//----- nvinfo : EIATTR_KPARAM_INFO
	.align		4
.L_13:
        /*0028*/ 	.byte	0x04, 0x17
        /*002a*/ 	.short	(.L_15 - .L_14)
.L_14:
        /*002c*/ 	.word	0x00000000
        /*0030*/ 	.short	0x0002
        /*0032*/ 	.short	0x0010
        /*0034*/ 	.byte	0x00, 0xf4, 0x21, 0x00


	//----- nvinfo : EIATTR_KPARAM_INFO
	.align		4
.L_15:
        /*0038*/ 	.byte	0x04, 0x17
        /*003a*/ 	.short	(.L_17 - .L_16)
.L_16:
        /*003c*/ 	.word	0x00000000
        /*0040*/ 	.short	0x0001
        /*0042*/ 	.short	0x0008
        /*0044*/ 	.byte	0x00, 0xf4, 0x21, 0x00


	//----- nvinfo : EIATTR_KPARAM_INFO
	.align		4
.L_17:
        /*0048*/ 	.byte	0x04, 0x17
        /*004a*/ 	.short	(.L_19 - .L_18)
.L_18:
        /*004c*/ 	.word	0x00000000
        /*0050*/ 	.short	0x0000
        /*0052*/ 	.short	0x0000
        /*0054*/ 	.byte	0x00, 0xf4, 0x21, 0x00


	//----- nvinfo : EIATTR_SPARSE_MMA_MASK
	.align		4
.L_19:
        /*0058*/ 	.byte	0x03, 0x50
        /*005a*/ 	.short	0x0000


	//----- nvinfo : EIATTR_MAXREG_COUNT
	.align		4
        /*005c*/ 	.byte	0x03, 0x1b
        /*005e*/ 	.short	0x00ff


	//----- nvinfo : EIATTR_EXIT_INSTR_OFFSETS
	.align		4
        /*0060*/ 	.byte	0x04, 0x1c
        /*0062*/ 	.short	(.L_21 - .L_20)


	//   ....[0]....
.L_20:
        /*0064*/ 	.word	0x000002c0


	//----- nvinfo : EIATTR_REQNTID
	.align		4
.L_21:
        /*0068*/ 	.byte	0x04, 0x10
        /*006a*/ 	.short	(.L_23 - .L_22)
.L_22:
        /*006c*/ 	.word	0x00000080
        /*0070*/ 	.word	0x00000001
        /*0074*/ 	.word	0x00000001


	//----- nvinfo : EIATTR_CBANK_PARAM_SIZE
	.align		4
.L_23:
        /*0078*/ 	.byte	0x03, 0x19
        /*007a*/ 	.short	0x0024


	//----- nvinfo : EIATTR_PARAM_CBANK
	.align		4
        /*007c*/ 	.byte	0x04, 0x0a
        /*007e*/ 	.short	(.L_25 - .L_24)
	.align		4
.L_24:
        /*0080*/ 	.word	index@(.nv.constant0.triton_poi_fused_add_addmm_mul_77)
        /*0084*/ 	.short	0x0210
        /*0086*/ 	.short	0x0024


	//----- nvinfo : EIATTR_SW_WAR
	.align		4
.L_25:
        /*0088*/ 	.byte	0x04, 0x36
        /*008a*/ 	.short	(.L_27 - .L_26)
.L_26:
        /*008c*/ 	.word	0x00000008
.L_27:


//--------------------- .nv.callgraph             --------------------------
	.section	.nv.callgraph,"",@"SHT_CUDA_CALLGRAPH"
	.align	4
	.sectionentsize	8
	.align		4
        /*0000*/ 	.word	0x00000000
	.align		4
        /*0004*/ 	.word	0xffffffff
	.align		4
        /*0008*/ 	.word	0x00000000
	.align		4
        /*000c*/ 	.word	0xfffffffe
	.align		4
        /*0010*/ 	.word	0x00000000
	.align		4
        /*0014*/ 	.word	0xfffffffd
	.align		4
        /*0018*/ 	.word	0x00000000
	.align		4
        /*001c*/ 	.word	0xfffffffc


//--------------------- .text.triton_poi_fused_add_addmm_mul_77 --------------------------
	.section	.text.triton_poi_fused_add_addmm_mul_77,"ax",@progbits
	.align	128
        .global         triton_poi_fused_add_addmm_mul_77
        .type           triton_poi_fused_add_addmm_mul_77,@function
        .size           triton_poi_fused_add_addmm_mul_77,(.L_x_1 - triton_poi_fused_add_addmm_mul_77)
        .other          triton_poi_fused_add_addmm_mul_77,@"STO_CUDA_ENTRY STV_DEFAULT"
triton_poi_fused_add_addmm_mul_77:
.text.triton_poi_fused_add_addmm_mul_77:
[----:B------:R-:W-:Y:S01]  /*0000*/  LDC R1, c[0x0][0x28] ;  /* 0x00000a00ff017b82 */ /* 0x000fe20000000800 */
[----:B------:R-:W1:Y:S07]  /*0010*/  S2R R0, SR_TID.X ;  /* 0x0000000000007919 */ /* 0x000e6e0000002100 */
[----:B------:R-:W2:Y:S01]  /*0020*/  LDC.64 R4, c[0x0][0x218] ;  /* 0x00008600ff047b82 */ /* 0x000ea20000000a00 */
[----:B------:R-:W-:Y:S01]  /*0030*/  ULDC.64 UR4, c[0x0][0x208] ;  /* 0x0000820000047ab9 */ /* 0x000fe20000000a00 */
[----:B------:R-:W3:Y:S06]  /*0040*/  S2R R3, SR_CTAID.X ;  /* 0x0000000000037919 */ /* 0x000eec0000002500 */
[----:B------:R-:W4:Y:S01]  /*0050*/  LDC.64 R6, c[0x0][0x210] ;  /* 0x00008400ff067b82 */ /* 0x000f220000000a00 */
[----:B-1----:R-:W-:-:S04]  /*0060*/  SHF.L.U32 R0, R0, 0x1, RZ ;  /* 0x0000000100007819 */ /* 0x002fc800000006ff */
[----:B------:R-:W-:-:S04]  /*0070*/  LOP3.LUT R0, R0, 0xfe, RZ, 0xc0, !PT ;  /* 0x000000fe00007812 */ /* 0x000fc800078ec0ff */
[----:B---3--:R-:W-:Y:S02]  /*0080*/  LEA R0, R3, R0, 0x8 ;  /* 0x0000000003007211 */ /* 0x008fe400078e40ff */
[----:B------:R-:W1:Y:S02]  /*0090*/  LDC.64 R2, c[0x0][0x220] ;  /* 0x00008800ff027b82 */ /* 0x000e640000000a00 */
[----:B------:R-:W-:Y:S01]  /*00a0*/  SHF.R.S32.HI R9, RZ, 0x1f, R0 ;  /* 0x0000001fff097819 */ /* 0x000fe20000011400 */
[----:B------:R-:W-:-:S03]  /*00b0*/  IMAD.HI R8, R0, 0x38e38e39, RZ ;  /* 0x38e38e3900087827 */ /* 0x000fc600078e02ff */
[----:B------:R-:W-:Y:S02]  /*00c0*/  LEA.HI R10, R9, R0, RZ, 0x9 ;  /* 0x00000000090a7211 */ /* 0x000fe400078f48ff */
[----:B------:R-:W-:Y:S02]  /*00d0*/  SHF.R.U32.HI R11, RZ, 0x1f, R8 ;  /* 0x0000001fff0b7819 */ /* 0x000fe40000011608 */
[----:B------:R-:W-:Y:S02]  /*00e0*/  LOP3.LUT R9, R10, 0xfffffe00, RZ, 0xc0, !PT ;  /* 0xfffffe000a097812 */ /* 0x000fe400078ec0ff */
[----:B------:R-:W-:Y:S02]  /*00f0*/  LEA.HI.SX32 R8, R8, R11, 0x15 ;  /* 0x0000000b08087211 */ /* 0x000fe400078faaff */
[----:B------:R-:W-:-:S05]  /*0100*/  IADD3 R9, R0, -R9, RZ ;  /* 0x8000000900097210 */ /* 0x000fca0007ffe0ff */
[----:B------:R-:W-:-:S04]  /*0110*/  IMAD R15, R8, 0x2400, R9 ;  /* 0x00002400080f7824 */ /* 0x000fc800078e0209 */
[----:B------:R-:W-:Y:S02]  /*0120*/  IMAD R11, R8, -0x2200, R15 ;  /* 0xffffde00080b7824 */ /* 0x000fe400078e020f */
[----:B-1----:R-:W-:-:S04]  /*0130*/  IMAD.WIDE R2, R9, 0x4, R2 ;  /* 0x0000000409027825 */ /* 0x002fc800078e0202 */
[----:B--2---:R-:W-:Y:S02]  /*0140*/  IMAD.WIDE R4, R11, 0x4, R4 ;  /* 0x000000040b047825 */ /* 0x004fe400078e0204 */
[----:B------:R-:W2:Y:S02]  /*0150*/  LDG.E.EL.64 R2, desc[UR4][R2.64] ;  /* 0x0000000402027981 */ /* 0x000ea4000c2e1b00 */
[--C-:B----4-:R-:W-:Y:S02]  /*0160*/  IMAD.WIDE R14, R15, 0x4, R6.reuse ;  /* 0x000000040f0e7825 */ /* 0x110fe400078e0206 */
[----:B------:R-:W2:Y:S02]  /*0170*/  LDG.E.EL.64 R4, desc[UR4][R4.64] ;  /* 0x0000000404047981 */ /* 0x000ea4000c2e1b00 */
[----:B------:R-:W-:Y:S02]  /*0180*/  IMAD.WIDE R6, R0, 0x4, R6 ;  /* 0x0000000400067825 */ /* 0x000fe400078e0206 */
[----:B------:R-:W3:Y:S04]  /*0190*/  LDG.E.EL.64 R8, desc[UR4][R14.64+0x3800] ;  /* 0x003800040e087981 */ /* 0x000ee8000c2e1b00 */
[----:B------:R-:W4:Y:S04]  /*01a0*/  LDG.E.64 R6, desc[UR4][R6.64] ;  /* 0x0000000406067981 */ /* 0x000f28000c1e1b00 */
[----:B------:R-:W4:Y:S01]  /*01b0*/  LDG.E.EL.64 R12, desc[UR4][R14.64+0x3000] ;  /* 0x003000040e0c7981 */ /* 0x000f22000c2e1b00 */
[----:B------:R-:W-:-:S02]  /*01c0*/  SHF.R.S32.HI R16, RZ, 0x9, R10 ;  /* 0x00000009ff107819 */ /* 0x000fc4000001140a */
[----:B------:R-:W1:Y:S03]  /*01d0*/  LDC.64 R10, c[0x0][0x228] ;  /* 0x00008a00ff0a7b82 */ /* 0x000e660000000a00 */
[----:B------:R-:W-:-:S05]  /*01e0*/  IMAD.HI R17, R16, 0x38e38e39, RZ ;  /* 0x38e38e3910117827 */ /* 0x000fca00078e02ff */
[----:B------:R-:W-:-:S04]  /*01f0*/  SHF.R.U32.HI R18, RZ, 0x1f, R17 ;  /* 0x0000001fff127819 */ /* 0x000fc80000011611 */
[----:B------:R-:W-:-:S05]  /*0200*/  LEA.HI.SX32 R17, R17, R18, 0x1e ;  /* 0x0000001211117211 */ /* 0x000fca00078ff2ff */
[----:B------:R-:W-:-:S05]  /*0210*/  IMAD R17, R17, -0x12, R16 ;  /* 0xffffffee11117824 */ /* 0x000fca00078e0210 */
[C---:B------:R-:W-:Y:S02]  /*0220*/  ISETP.NE.AND P0, PT, R17.reuse, 0x7, PT ;  /* 0x000000071100780c */ /* 0x040fe40003f05270 */
[----:B------:R-:W-:Y:S01]  /*0230*/  ISETP.NE.AND P1, PT, R17, 0x6, PT ;  /* 0x000000061100780c */ /* 0x000fe20003f25270 */
[----:B-1----:R-:W-:-:S04]  /*0240*/  IMAD.WIDE R10, R0, 0x4, R10 ;  /* 0x00000004000a7825 */ /* 0x002fc800078e020a */
[----:B--2---:R-:W-:Y:S01]  /*0250*/  FADD R19, R4, R2 ;  /* 0x0000000204137221 */ /* 0x004fe20000000000 */
[----:B------:R-:W-:-:S03]  /*0260*/  FADD R2, R5, R3 ;  /* 0x0000000305027221 */ /* 0x000fc60000000000 */
[----:B---3--:R-:W-:Y:S01]  /*0270*/  FADD R8, R8, R19 ;  /* 0x0000001308087221 */ /* 0x008fe20000000000 */
[----:B------:R-:W-:Y:S01]  /*0280*/  FADD R9, R9, R2 ;  /* 0x0000000209097221 */ /* 0x000fe20000000000 */
[----:B----4-:R-:W-:Y:S02]  /*0290*/  @P0 SEL R8, R12, R6, !P1 ;  /* 0x000000060c080207 */ /* 0x010fe40004800000 */
[----:B------:R-:W-:-:S05]  /*02a0*/  @P0 SEL R9, R13, R7, !P1 ;  /* 0x000000070d090207 */ /* 0x000fca0004800000 */
[----:B------:R-:W-:Y:S01]  /*02b0*/  STG.E.64 desc[UR4][R10.64], R8 ;  /* 0x000000080a007986 */ /* 0x000fe2000c101b04 */
[----:B------:R-:W-:Y:S05]  /*02c0*/  EXIT ;  /* 0x000000000000794d */ /* 0x000fea0003800000 */
.L_x_0:
[----:B------:R-:W-:-:S00]  /*02d0*/  BRA `(.L_x_0) ;  /* 0xfffffffc00fc7947 */ /* 0x000fc0000383ffff */
[----:B------:R-:W-:-:S00]  /*02e0*/  NOP ;  /* 0x0000000000007918 */ /* 0x000fc00000000000 */
        /* <DEDUP_REMOVED lines=9> */
.L_x_1:


//--------------------- .nv.constant0.triton_poi_fused_add_addmm_mul_77 --------------------------
	.section	.nv.constant0.triton_poi_fused_add_addmm_mul_77,"a",@progbits
	.sectionflags	@""
	.align	4
.nv.constant0.triton_poi_fused_add_addmm_mul_77:
	.zero		564
